//
// Generated by NVIDIA NVVM Compiler
//
// Compiler Build ID: CL-36424714
// Cuda compilation tools, release 13.0, V13.0.88
// Based on NVVM 20.0.0
//

.version 9.0
.target sm_100
.address_size 64

	// .globl	_Z5__SumPtS_i

.visible .entry _Z5__SumPtS_i(
	.param .u64 .ptr .align 1 _Z5__SumPtS_i_param_0,
	.param .u64 .ptr .align 1 _Z5__SumPtS_i_param_1,
	.param .u32 _Z5__SumPtS_i_param_2
)
{
	.reg .pred 	%p<4>;
	.reg .b32 	%r<32>;
	.reg .b64 	%rd<12>;

	ld.param.u64 	%rd4, [_Z5__SumPtS_i_param_0];
	ld.param.u64 	%rd5, [_Z5__SumPtS_i_param_1];
	ld.param.u32 	%r4, [_Z5__SumPtS_i_param_2];
	cvta.to.global.u64 	%rd1, %rd5;
	mov.u32 	%r5, %ctaid.x;
	mov.u32 	%r6, %ntid.x;
	mov.u32 	%r7, %tid.x;
	mad.lo.s32 	%r1, %r5, %r6, %r7;
	setp.ge.s32 	%p1, %r1, %r4;
	@%p1 bra 	$L__BB0_5;
	cvta.to.global.u64 	%rd6, %rd4;
	add.s64 	%rd7, %rd5, 2;
	mul.wide.s32 	%rd8, %r1, 2;
	add.s64 	%rd9, %rd6, %rd8;
	ld.global.u16 	%r8, [%rd9];
	and.b64  	%rd10, %rd7, 2;
	sub.s64 	%rd2, %rd1, %rd10;
	cvt.u32.u64 	%r9, %rd10;
	shl.b32 	%r10, %r9, 3;
	shl.b32 	%r11, %r8, %r10;
	atom.global.add.u32 	%r12, [%rd2+2], %r11;
	mov.b32 	%r13, 65535;
	shl.b32 	%r14, %r13, %r10;
	and.b32  	%r15, %r12, %r14;
	add.s32 	%r16, %r15, %r11;
	not.b32 	%r17, %r14;
	and.b32  	%r2, %r16, %r17;
	setp.eq.s32 	%p2, %r2, 0;
	@%p2 bra 	$L__BB0_3;
	neg.s32 	%r18, %r2;
	atom.global.add.u32 	%r19, [%rd2+2], %r18;
$L__BB0_3:
	and.b64  	%rd11, %rd5, 2;
	sub.s64 	%rd3, %rd1, %rd11;
	cvt.u32.u64 	%r20, %rd11;
	shl.b32 	%r21, %r20, 3;
	mov.b32 	%r22, 1;
	shl.b32 	%r23, %r22, %r21;
	atom.global.add.u32 	%r24, [%rd3], %r23;
	mov.b32 	%r25, 65535;
	shl.b32 	%r26, %r25, %r21;
	and.b32  	%r27, %r24, %r26;
	add.s32 	%r28, %r27, %r23;
	not.b32 	%r29, %r26;
	and.b32  	%r3, %r28, %r29;
	setp.eq.s32 	%p3, %r3, 0;
	@%p3 bra 	$L__BB0_5;
	neg.s32 	%r30, %r3;
	atom.global.add.u32 	%r31, [%rd3], %r30;
$L__BB0_5:
	ret;

}


// ===== COMPILED SASS (sm_100) =====

	.target	sm_100

	.elftype	@"ET_EXEC"


//--------------------- .note.nv.tkinfo           --------------------------
	.section	.note.nv.tkinfo,"",@"SHT_NOTE"
	.sectionflags	@"SHF_NOTE_NV_TKINFO"
	.tkinfo
        /*0018*/ 	.word	0x00000002
        /*0030*/ 	.string	""
        /*0030*/ 	.string	"ptxas"
        /*0030*/ 	.string	"Cuda compilation tools, release 13.0, V13.0.88"
        /*0030*/ 	.string	"Build cuda_13.0.r13.0/compiler.36424714_0"
        /*0030*/ 	.string	"-arch sm_100 -m 64 "



//--------------------- .note.nv.cuinfo           --------------------------
	.section	.note.nv.cuinfo,"",@"SHT_NOTE"
	.sectionflags	@"SHF_NOTE_NV_CUINFO"
        /*0018*/ 	.short	0x0002
        /*001a*/ 	.short	0x0064
        /*001c*/ 	.short	0x0082
	.zero		2


//--------------------- .nv.info                  --------------------------
	.section	.nv.info,"",@"SHT_CUDA_INFO"
	.align	4


	//----- nvinfo : EIATTR_REGCOUNT
	.align		4
        /*0000*/ 	.byte	0x04, 0x2f
        /*0002*/ 	.short	(.L_1 - .L_0)
	.align		4
.L_0:
        /*0004*/ 	.word	index@(_Z5__SumPtS_i)
        /*0008*/ 	.word	0x00000010


	//----- nvinfo : EIATTR_FRAME_SIZE
	.align		4
.L_1:
        /*000c*/ 	.byte	0x04, 0x11
        /*000e*/ 	.short	(.L_3 - .L_2)
	.align		4
.L_2:
        /*0010*/ 	.word	index@(_Z5__SumPtS_i)
        /*0014*/ 	.word	0x00000000


	//----- nvinfo : EIATTR_MIN_STACK_SIZE
	.align		4
.L_3:
        /*0018*/ 	.byte	0x04, 0x12
        /*001a*/ 	.short	(.L_5 - .L_4)
	.align		4
.L_4:
        /*001c*/ 	.word	index@(_Z5__SumPtS_i)
        /*0020*/ 	.word	0x00000000
.L_5:


//--------------------- .nv.compat                --------------------------
	.section	.nv.compat,"",@"SHT_CUDA_COMPAT_INFO"
	.align	4
        /*0000*/ 	.byte	0x02, 0x09, 0x00, 0x00, 0x02, 0x02, 0x01, 0x00, 0x02, 0x05, 0x05, 0x00, 0x03, 0x07, 0x01, 0x01
        /*0010*/ 	.byte	0x02, 0x03, 0x00, 0x00, 0x02, 0x06, 0x01, 0x00, 0x04, 0x0b, 0x08, 0x00, 0x09, 0x00, 0x00, 0x00
        /*0020*/ 	.byte	0x00, 0x00, 0x00, 0x00


//--------------------- .nv.info._Z5__SumPtS_i    --------------------------
	.section	.nv.info._Z5__SumPtS_i,"",@"SHT_CUDA_INFO"
	.sectionflags	@""
	.align	4


	//----- nvinfo : EIATTR_CUDA_API_VERSION
	.align		4
        /*0000*/ 	.byte	0x04, 0x37
        /*0002*/ 	.short	(.L_7 - .L_6)
.L_6:
        /*0004*/ 	.word	0x00000082


	//----- nvinfo : EIATTR_KPARAM_INFO
	.align		4
.L_7:
        /*0008*/ 	.byte	0x04, 0x17
        /*000a*/ 	.short	(.L_9 - .L_8)
.L_8:
        /*000c*/ 	.word	0x00000000
        /*0010*/ 	.short	0x0002
        /*0012*/ 	.short	0x0010
        /*0014*/ 	.byte	0x00, 0xf0, 0x11, 0x00


	//----- nvinfo : EIATTR_KPARAM_INFO
	.align		4
.L_9:
        /*0018*/ 	.byte	0x04, 0x17
        /*001a*/ 	.short	(.L_11 - .L_10)
.L_10:
        /*001c*/ 	.word	0x00000000
        /*0020*/ 	.short	0x0001
        /*0022*/ 	.short	0x0008
        /*0024*/ 	.byte	0x00, 0xf5, 0x21, 0x00


	//----- nvinfo : EIATTR_KPARAM_INFO
	.align		4
.L_11:
        /*0028*/ 	.byte	0x04, 0x17
        /*002a*/ 	.short	(.L_13 - .L_12)
.L_12:
        /*002c*/ 	.word	0x00000000
        /*0030*/ 	.short	0x0000
        /*0032*/ 	.short	0x0000
        /*0034*/ 	.byte	0x00, 0xf5, 0x21, 0x00


	//----- nvinfo : EIATTR_SPARSE_MMA_MASK
	.align		4
.L_13:
        /*0038*/ 	.byte	0x03, 0x50
        /*003a*/ 	.short	0x0000


	//----- nvinfo : EIATTR_MAXREG_COUNT
	.align		4
        /*003c*/ 	.byte	0x03, 0x1b
        /*003e*/ 	.short	0x00ff


	//----- nvinfo : EIATTR_MERCURY_ISA_VERSION
	.align		4
        /*0040*/ 	.byte	0x03, 0x5f
        /*0042*/ 	.short	0x0101


	//----- nvinfo : EIATTR_INT_WARP_WIDE_INSTR_OFFSETS
	.align		4
        /*0044*/ 	.byte	0x04, 0x31
        /*0046*/ 	.short	(.L_15 - .L_14)


	//   ....[0]....
.L_14:
        /*0048*/ 	.word	0x000000e0


	//   ....[1]....
        /*004c*/ 	.word	0x000001b0


	//   ....[2]....
        /*0050*/ 	.word	0x00000200


	//   ....[3]....
        /*0054*/ 	.word	0x00000240


	//   ....[4]....
        /*0058*/ 	.word	0x00000270


	//   ....[5]....
        /*005c*/ 	.word	0x000002a0


	//   ....[6]....
        /*0060*/ 	.word	0x000002e0


	//   ....[7]....
        /*0064*/ 	.word	0x000002f0


	//   ....[8]....
        /*0068*/ 	.word	0x000003a0


	//   ....[9]....
        /*006c*/ 	.word	0x000003c0


	//   ....[10]....
        /*0070*/ 	.word	0x00000410


	//   ....[11]....
        /*0074*/ 	.word	0x00000530


	//   ....[12]....
        /*0078*/ 	.word	0x000005b0


	//   ....[13]....
        /*007c*/ 	.word	0x000005d0


	//----- nvinfo : EIATTR_VRC_CTA_INIT_COUNT
	.align		4
.L_15:
        /*0080*/ 	.byte	0x02, 0x4a
	.zero		1
	.zero		1


	//----- nvinfo : EIATTR_EXIT_INSTR_OFFSETS
	.align		4
        /*0084*/ 	.byte	0x04, 0x1c
        /*0086*/ 	.short	(.L_17 - .L_16)


	//   ....[0]....
.L_16:
        /*0088*/ 	.word	0x00000070


	//   ....[1]....
        /*008c*/ 	.word	0x00000590


	//   ....[2]....
        /*0090*/ 	.word	0x00000610


	//----- nvinfo : EIATTR_CRS_STACK_SIZE
	.align		4
.L_17:
        /*0094*/ 	.byte	0x04, 0x1e
        /*0096*/ 	.short	(.L_19 - .L_18)
.L_18:
        /*0098*/ 	.word	0x00000000


	//----- nvinfo : EIATTR_CBANK_PARAM_SIZE
	.align		4
.L_19:
        /*009c*/ 	.byte	0x03, 0x19
        /*009e*/ 	.short	0x0014


	//----- nvinfo : EIATTR_PARAM_CBANK
	.align		4
        /*00a0*/ 	.byte	0x04, 0x0a
        /*00a2*/ 	.short	(.L_21 - .L_20)
	.align		4
.L_20:
        /*00a4*/ 	.word	index@(.nv.constant0._Z5__SumPtS_i)
        /*00a8*/ 	.short	0x0380
        /*00aa*/ 	.short	0x0014


	//----- nvinfo : EIATTR_SW_WAR
	.align		4
.L_21:
        /*00ac*/ 	.byte	0x04, 0x36
        /*00ae*/ 	.short	(.L_23 - .L_22)
.L_22:
        /*00b0*/ 	.word	0x00000008
.L_23:


//--------------------- .nv.callgraph             --------------------------
	.section	.nv.callgraph,"",@"SHT_CUDA_CALLGRAPH"
	.align	4
	.sectionentsize	8
	.align		4
        /*0000*/ 	.word	0x00000000
	.align		4
        /*0004*/ 	.word	0xffffffff
	.align		4
        /*0008*/ 	.word	0x00000000
	.align		4
        /*000c*/ 	.word	0xfffffffe
	.align		4
        /*0010*/ 	.word	0x00000000
	.align		4
        /*0014*/ 	.word	0xfffffffd
	.align		4
        /*0018*/ 	.word	0x00000000
	.align		4
        /*001c*/ 	.word	0xfffffffc


//--------------------- .text._Z5__SumPtS_i       --------------------------
	.section	.text._Z5__SumPtS_i,"ax",@progbits
	.align	128
        .global         _Z5__SumPtS_i
        .type           _Z5__SumPtS_i,@function
        .size           _Z5__SumPtS_i,(.L_x_4 - _Z5__SumPtS_i)
        .other          _Z5__SumPtS_i,@"STO_CUDA_ENTRY STV_DEFAULT"
_Z5__SumPtS_i:
.text._Z5__SumPtS_i:
[----:B------:R-:W-:Y:S01]  /*0000*/  LDC R1, c[0x0][0x37c] ;  /* 0x0000df00ff017b82 */ /* 0x000fe20000000800 */
[----:B------:R-:W0:Y:S07]  /*0010*/  S2R R0, SR_TID.X ;  /* 0x0000000000007919 */ /* 0x000e2e0000002100 */
[----:B------:R-:W0:Y:S01]  /*0020*/  S2UR UR4, SR_CTAID.X ;  /* 0x00000000000479c3 */ /* 0x000e220000002500 */
[----:B------:R-:W1:Y:S07]  /*0030*/  LDCU UR5, c[0x0][0x390] ;  /* 0x00007200ff0577ac */ /* 0x000e6e0008000800 */
[----:B------:R-:W0:Y:S02]  /*0040*/  LDC R3, c[0x0][0x360] ;  /* 0x0000d800ff037b82 */ /* 0x000e240000000800 */
[----:B0-----:R-:W-:-:S05]  /*0050*/  IMAD R3, R3, UR4, R0 ;  /* 0x0000000403037c24 */ /* 0x001fca000f8e0200 */
[----:B-1----:R-:W-:-:S13]  /*0060*/  ISETP.GE.AND P0, PT, R3, UR5, PT ;  /* 0x0000000503007c0c */ /* 0x002fda000bf06270 */
[----:B------:R-:W-:Y:S05]  /*0070*/  @P0 EXIT ;  /* 0x000000000000094d */ /* 0x000fea0003800000 */
[----:B------:R-:W0:Y:S01]  /*0080*/  LDC.64 R4, c[0x0][0x380] ;  /* 0x0000e000ff047b82 */ /* 0x000e220000000a00 */
[----:B------:R-:W1:Y:S01]  /*0090*/  LDCU.64 UR6, c[0x0][0x358] ;  /* 0x00006b00ff0677ac */ /* 0x000e620008000a00 */
[----:B------:R-:W2:Y:S01]  /*00a0*/  LDCU.64 UR12, c[0x0][0x388] ;  /* 0x00007100ff0c77ac */ /* 0x000ea20008000a00 */
[----:B0-----:R-:W-:-:S06]  /*00b0*/  IMAD.WIDE R4, R3, 0x2, R4 ;  /* 0x0000000203047825 */ /* 0x001fcc00078e0204 */
[----:B-1----:R-:W3:Y:S01]  /*00c0*/  LDG.E.U16 R4, desc[UR6][R4.64] ;  /* 0x0000000604047981 */ /* 0x002ee2000c1e1500 */
[----:B--2---:R-:W-:Y:S01]  /*00d0*/  UIADD3 UR4, UPT, UPT, UR12, 0x2, URZ ;  /* 0x000000020c047890 */ /* 0x004fe2000fffe0ff */
[----:B------:R-:W-:Y:S01]  /*00e0*/  VOTE.ANY R2, PT, PT ;  /* 0x0000000000027806 */ /* 0x000fe200038e0100 */
[----:B------:R-:W-:Y:S01]  /*00f0*/  UMOV UR11, 0xffff ;  /* 0x0000ffff000b7882 */ /* 0x000fe20000000000 */
[----:B------:R-:W0:Y:S01]  /*0100*/  S2R R0, SR_LANEID ;  /* 0x0000000000007919 */ /* 0x000e220000000000 */
[----:B------:R-:W-:Y:S01]  /*0110*/  ULOP3.LUT UR4, UR4, 0x2, URZ, 0xc0, !UPT ;  /* 0x0000000204047892 */ /* 0x000fe2000f8ec0ff */
[----:B------:R-:W-:-:S03]  /*0120*/  ISETP.EQ.U32.AND P0, PT, R2, -0x1, PT ;  /* 0xffffffff0200780c */ /* 0x000fc60003f02070 */
[----:B------:R-:W-:Y:S02]  /*0130*/  UIADD3 UR5, UP0, UPT, -UR4, UR12, URZ ;  /* 0x0000000c04057290 */ /* 0x000fe4000ff1e1ff */
[----:B------:R-:W-:Y:S02]  /*0140*/  USHF.L.U32 UR4, UR4, 0x3, URZ ;  /* 0x0000000304047899 */ /* 0x000fe400080006ff */
[----:B------:R-:W-:Y:S02]  /*0150*/  UIADD3.X UR8, UPT, UPT, UR13, -0x1, URZ, UP0, !UPT ;  /* 0xffffffff0d087890 */ /* 0x000fe400087fe4ff */
[----:B------:R-:W-:-:S04]  /*0160*/  IMAD.U32 R2, RZ, RZ, UR5 ;  /* 0x00000005ff027e24 */ /* 0x000fc8000f8e00ff */
[----:B------:R-:W-:Y:S01]  /*0170*/  IMAD.U32 R3, RZ, RZ, UR8 ;  /* 0x00000008ff037e24 */ /* 0x000fe2000f8e00ff */
[----:B---3--:R-:W-:-:S05]  /*0180*/  SHF.L.U32 R5, R4, UR4, RZ ;  /* 0x0000000404057c19 */ /* 0x008fca00080006ff */
[----:B------:R1:W5:Y:S01]  /*0190*/  @!P0 ATOMG.E.ADD.STRONG.GPU PT, R4, desc[UR6][R2.64+0x2], R5 ;  /* 0x80000205020489a8 */ /* 0x00036200081ef106 */
[----:B0-----:R-:W-:Y:S05]  /*01a0*/  @!P0 BRA `(.L_x_0) ;  /* 0x0000000000588947 */ /* 0x001fea0003800000 */
[----:B------:R-:W0:Y:S01]  /*01b0*/  SHFL.UP P0, R6, R5, 0x1, RZ ;  /* 0x0420000005067989 */ /* 0x000e2200000000ff */
[----:B-----5:R-:W-:Y:S01]  /*01c0*/  MOV R4, R5 ;  /* 0x0000000500047202 */ /* 0x020fe20000000f00 */
[----:B0-----:R-:W-:Y:S02]  /*01d0*/  @P0 IMAD.IADD.U32 R4, R5, 0x1, R6 ;  /* 0x0000000105040824 */ /* 0x001fe400078e0006 */
[----:B------:R-:W0:Y:S02]  /*01e0*/  S2R R6, SR_LANEID ;  /* 0x0000000000067919 */ /* 0x000e240000000000 */
[----:B------:R-:W-:-:S05]  /*01f0*/  IMAD.MOV.U32 R8, RZ, RZ, R4 ;  /* 0x000000ffff087224 */ /* 0x000fca00078e0004 */
[----:B------:R-:W2:Y:S02]  /*0200*/  SHFL.UP P0, R7, R8, 0x2, RZ ;  /* 0x0440000008077989 */ /* 0x000ea400000000ff */
[----:B--2---:R-:W-:Y:S02]  /*0210*/  @P0 IADD3 R4, PT, PT, R4, R7, RZ ;  /* 0x0000000704040210 */ /* 0x004fe40007ffe0ff */
[----:B0-----:R-:W-:-:S03]  /*0220*/  ISETP.EQ.U32.AND P1, PT, R6, 0x1f, PT ;  /* 0x0000001f0600780c */ /* 0x001fc60003f22070 */
[----:B------:R-:W-:-:S05]  /*0230*/  IMAD.MOV.U32 R9, RZ, RZ, R4 ;  /* 0x000000ffff097224 */ /* 0x000fca00078e0004 */
[----:B------:R-:W0:Y:S02]  /*0240*/  SHFL.UP P0, R7, R9, 0x4, RZ ;  /* 0x0480000009077989 */ /* 0x000e2400000000ff */
[----:B0-----:R-:W-:-:S05]  /*0250*/  @P0 IMAD.IADD.U32 R4, R4, 0x1, R7 ;  /* 0x0000000104040824 */ /* 0x001fca00078e0007 */
[----:B------:R-:W-:-:S05]  /*0260*/  MOV R10, R4 ;  /* 0x00000004000a7202 */ /* 0x000fca0000000f00 */
[----:B------:R-:W0:Y:S02]  /*0270*/  SHFL.UP P0, R7, R10, 0x8, RZ ;  /* 0x050000000a077989 */ /* 0x000e2400000000ff */
[----:B0-----:R-:W-:-:S04]  /*0280*/  @P0 IMAD.IADD.U32 R4, R4, 0x1, R7 ;  /* 0x0000000104040824 */ /* 0x001fc800078e0007 */
[----:B------:R-:W-:-:S05]  /*0290*/  IMAD.MOV.U32 R11, RZ, RZ, R4 ;  /* 0x000000ffff0b7224 */ /* 0x000fca00078e0004 */
[----:B------:R-:W0:Y:S02]  /*02a0*/  SHFL.UP P0, R7, R11, 0x10, RZ ;  /* 0x060000000b077989 */ /* 0x000e2400000000ff */
[----:B0-----:R-:W-:-:S05]  /*02b0*/  @P0 IADD3 R4, PT, PT, R4, R7, RZ ;  /* 0x0000000704040210 */ /* 0x001fca0007ffe0ff */
[----:B------:R-:W-:-:S05]  /*02c0*/  IMAD.MOV.U32 R13, RZ, RZ, R4 ;  /* 0x000000ffff0d7224 */ /* 0x000fca00078e0004 */
[----:B------:R-:W2:Y:S04]  /*02d0*/  @P1 ATOMG.E.ADD.STRONG.GPU PT, R6, desc[UR6][R2.64+0x2], R13 ;  /* 0x8000020d020619a8 */ /* 0x000ea800081ef106 */
[----:B------:R-:W-:Y:S04]  /*02e0*/  SHFL.UP P0, R7, R13, 0x1, RZ ;  /* 0x042000000d077989 */ /* 0x000fe800000000ff */
[----:B--2---:R-:W0:Y:S02]  /*02f0*/  SHFL.IDX PT, R4, R6, 0x1f, 0x1f ;  /* 0x03e01f0006047f89 */ /* 0x004e2400000e0000 */
[----:B0-----:R-:W-:-:S07]  /*0300*/  @P0 IMAD.IADD.U32 R4, R4, 0x1, R7 ;  /* 0x0000000104040824 */ /* 0x001fce00078e0007 */
.L_x_0:
[----:B------:R-:W-:Y:S01]  /*0310*/  USHF.L.U32 UR4, UR11, UR4, URZ ;  /* 0x000000040b047299 */ /* 0x000fe200080006ff */
[----:B------:R-:W-:Y:S05]  /*0320*/  BSSY.RECONVERGENT B0, `(.L_x_1) ;  /* 0x000000e000007945 */ /* 0x000fea0003800200 */
[----:B-----5:R-:W-:Y:S01]  /*0330*/  LOP3.LUT R4, R4, UR4, RZ, 0xc0, !PT ;  /* 0x0000000404047c12 */ /* 0x020fe2000f8ec0ff */
[----:B------:R-:W-:-:S03]  /*0340*/  ULOP3.LUT UR4, URZ, UR4, URZ, 0x33, !UPT ;  /* 0x00000004ff047292 */ /* 0x000fc6000f8e33ff */
[----:B------:R-:W-:-:S04]  /*0350*/  IADD3 R4, PT, PT, R5, R4, RZ ;  /* 0x0000000405047210 */ /* 0x000fc80007ffe0ff */
[----:B------:R-:W-:-:S13]  /*0360*/  LOP3.LUT P0, R4, R4, UR4, RZ, 0xc0, !PT ;  /* 0x0000000404047c12 */ /* 0x000fda000f80c0ff */
[----:B------:R-:W-:Y:S05]  /*0370*/  @!P0 BRA `(.L_x_2) ;  /* 0x0000000000208947 */ /* 0x000fea0003800000 */
[----:B-1----:R-:W0:Y:S01]  /*0380*/  S2R R5, SR_LANEID ;  /* 0x0000000000057919 */ /* 0x002e220000000000 */
[----:B------:R-:W-:Y:S01]  /*0390*/  IMAD.MOV R4, RZ, RZ, -R4 ;  /* 0x000000ffff047224 */ /* 0x000fe200078e0a04 */
[----:B------:R-:W-:Y:S02]  /*03a0*/  VOTEU.ANY UR4, UPT, PT ;  /* 0x0000000000047886 */ /* 0x000fe400038e0100 */
[----:B------:R-:W-:Y:S01]  /*03b0*/  UFLO.U32 UR4, UR4 ;  /* 0x00000004000472bd */ /* 0x000fe200080e0000 */
[----:B------:R-:W1:Y:S05]  /*03c0*/  REDUX.SUM UR5, R4 ;  /* 0x00000000040573c4 */ /* 0x000e6a000000c000 */
[----:B0-----:R-:W-:Y:S01]  /*03d0*/  ISETP.EQ.U32.AND P0, PT, R5, UR4, PT ;  /* 0x0000000405007c0c */ /* 0x001fe2000bf02070 */
[----:B-1----:R-:W-:-:S12]  /*03e0*/  IMAD.U32 R5, RZ, RZ, UR5 ;  /* 0x00000005ff057e24 */ /* 0x002fd8000f8e00ff */
[----:B------:R0:W-:Y:S02]  /*03f0*/  @P0 REDG.E.ADD.STRONG.GPU desc[UR6][R2.64+0x2], R5 ;  /* 0x000002050200098e */ /* 0x0001e4000c12e106 */
.L_x_2:
[----:B------:R-:W-:Y:S05]  /*0400*/  BSYNC.RECONVERGENT B0 ;  /* 0x0000000000007941 */ /* 0x000fea0003800200 */
.L_x_1:
[----:B------:R-:W-:Y:S01]  /*0410*/  VOTEU.ANY UR8, UPT, PT ;  /* 0x0000000000087886 */ /* 0x000fe200038e0100 */
[----:B------:R-:W-:Y:S01]  /*0420*/  ULOP3.LUT UR4, UR12, 0x2, URZ, 0xc0, !UPT ;  /* 0x000000020c047892 */ /* 0x000fe2000f8ec0ff */
[----:B------:R-:W2:Y:S01]  /*0430*/  FLO.U32 R7, UR8 ;  /* 0x0000000800077d00 */ /* 0x000ea200080e0000 */
[----:B------:R-:W-:Y:S02]  /*0440*/  UMOV UR5, 0x1 ;  /* 0x0000000100057882 */ /* 0x000fe40000000000 */
[----:B------:R-:W-:Y:S02]  /*0450*/  UIADD3 UR9, UP0, UPT, -UR4, UR12, URZ ;  /* 0x0000000c04097290 */ /* 0x000fe4000ff1e1ff */
[----:B------:R-:W-:Y:S02]  /*0460*/  USHF.L.U32 UR4, UR4, 0x3, URZ ;  /* 0x0000000304047899 */ /* 0x000fe400080006ff */
[----:B------:R-:W-:Y:S01]  /*0470*/  UIADD3.X UR10, UPT, UPT, UR13, -0x1, URZ, UP0, !UPT ;  /* 0xffffffff0d0a7890 */ /* 0x000fe200087fe4ff */
[----:B------:R-:W3:Y:S01]  /*0480*/  POPC R4, UR8 ;  /* 0x0000000800047d09 */ /* 0x000ee20008000000 */
[----:B------:R-:W-:Y:S01]  /*0490*/  USHF.L.U32 UR5, UR5, UR4, URZ ;  /* 0x0000000405057299 */ /* 0x000fe200080006ff */
[----:B01----:R-:W-:-:S03]  /*04a0*/  MOV R2, UR9 ;  /* 0x0000000900027c02 */ /* 0x003fc60008000f00 */
[----:B------:R-:W-:Y:S01]  /*04b0*/  IMAD.U32 R3, RZ, RZ, UR10 ;  /* 0x0000000aff037e24 */ /* 0x000fe2000f8e00ff */
[----:B--2---:R-:W-:Y:S01]  /*04c0*/  ISETP.EQ.U32.AND P0, PT, R7, R0, PT ;  /* 0x000000000700720c */ /* 0x004fe20003f02070 */
[----:B---3--:R-:W-:-:S12]  /*04d0*/  IMAD R5, R4, UR5, RZ ;  /* 0x0000000504057c24 */ /* 0x008fd8000f8e02ff */
[----:B------:R-:W2:Y:S01]  /*04e0*/  @P0 ATOMG.E.ADD.STRONG.GPU PT, R6, desc[UR6][R2.64], R5 ;  /* 0x80000005020609a8 */ /* 0x000ea200081ef106 */
[----:B------:R-:W-:Y:S01]  /*04f0*/  USHF.L.U32 UR4, UR11, UR4, URZ ;  /* 0x000000040b047299 */ /* 0x000fe200080006ff */
[----:B------:R-:W0:Y:S02]  /*0500*/  S2R R8, SR_LTMASK ;  /* 0x0000000000087919 */ /* 0x000e240000003900 */
[----:B0-----:R-:W-:-:S04]  /*0510*/  LOP3.LUT R8, R8, UR8, RZ, 0xc0, !PT ;  /* 0x0000000808087c12 */ /* 0x001fc8000f8ec0ff */
[----:B------:R-:W0:Y:S01]  /*0520*/  POPC R9, R8 ;  /* 0x0000000800097309 */ /* 0x000e220000000000 */
[----:B--2---:R-:W0:Y:S02]  /*0530*/  SHFL.IDX PT, R4, R6, R7, 0x1f ;  /* 0x00001f0706047589 */ /* 0x004e2400000e0000 */
[----:B0-----:R-:W-:-:S05]  /*0540*/  IMAD R4, R9, UR5, R4 ;  /* 0x0000000509047c24 */ /* 0x001fca000f8e0204 */
[----:B------:R-:W-:Y:S01]  /*0550*/  LOP3.LUT R4, R4, UR4, RZ, 0xc0, !PT ;  /* 0x0000000404047c12 */ /* 0x000fe2000f8ec0ff */
[----:B------:R-:W-:-:S03]  /*0560*/  ULOP3.LUT UR4, URZ, UR4, URZ, 0x33, !UPT ;  /* 0x00000004ff047292 */ /* 0x000fc6000f8e33ff */
[----:B------:R-:W-:-:S04]  /*0570*/  IADD3 R4, PT, PT, R4, UR5, RZ ;  /* 0x0000000504047c10 */ /* 0x000fc8000fffe0ff */
[----:B------:R-:W-:-:S13]  /*0580*/  LOP3.LUT P0, R4, R4, UR4, RZ, 0xc0, !PT ;  /* 0x0000000404047c12 */ /* 0x000fda000f80c0ff */
[----:B------:R-:W-:Y:S05]  /*0590*/  @!P0 EXIT ;  /* 0x000000000000894d */ /* 0x000fea0003800000 */
[----:B------:R-:W-:Y:S01]  /*05a0*/  IMAD.MOV R4, RZ, RZ, -R4 ;  /* 0x000000ffff047224 */ /* 0x000fe200078e0a04 */
[----:B------:R-:W-:Y:S02]  /*05b0*/  VOTEU.ANY UR4, UPT, PT ;  /* 0x0000000000047886 */ /* 0x000fe400038e0100 */
[----:B------:R-:W-:Y:S01]  /*05c0*/  UFLO.U32 UR4, UR4 ;  /* 0x00000004000472bd */ /* 0x000fe200080e0000 */
[----:B------:R-:W0:Y:S05]  /*05d0*/  REDUX.SUM UR5, R4 ;  /* 0x00000000040573c4 */ /* 0x000e2a000000c000 */
[----:B------:R-:W-:Y:S02]  /*05e0*/  ISETP.EQ.U32.AND P0, PT, R0, UR4, PT ;  /* 0x0000000400007c0c */ /* 0x000fe4000bf02070 */
[----:B0-----:R-:W-:-:S11]  /*05f0*/  MOV R5, UR5 ;  /* 0x0000000500057c02 */ /* 0x001fd60008000f00 */
[----:B------:R-:W-:Y:S01]  /*0600*/  @P0 REDG.E.ADD.STRONG.GPU desc[UR6][R2.64], R5 ;  /* 0x000000050200098e */ /* 0x000fe2000c12e106 */
[----:B------:R-:W-:Y:S05]  /*0610*/  EXIT ;  /* 0x000000000000794d */ /* 0x000fea0003800000 */
.L_x_3:
[----:B------:R-:W-:-:S00]  /*0620*/  BRA `(.L_x_3) ;  /* 0xfffffffc00fc7947 */ /* 0x000fc0000383ffff */
[----:B------:R-:W-:-:S00]  /*0630*/  NOP ;  /* 0x0000000000007918 */ /* 0x000fc00000000000 */
        /* <DEDUP_REMOVED lines=12> */
.L_x_4:


//--------------------- .nv.shared.reserved.0     --------------------------
	.section	.nv.shared.reserved.0,"aw",@nobits
	.weak		__nv_reservedSMEM_offset_0_alias
	.size		__nv_reservedSMEM_offset_0_alias, 0, 64
	.other		__nv_reservedSMEM_offset_0_alias,@"STO_CUDA_RESERVED_SHARED STV_DEFAULT"
__nv_reservedSMEM_offset_0_alias:
	.zero		0
	.zero		64


//--------------------- .nv.constant0._Z5__SumPtS_i --------------------------
	.section	.nv.constant0._Z5__SumPtS_i,"a",@progbits
	.sectionflags	@""
	.align	4
.nv.constant0._Z5__SumPtS_i:
	.zero		916


//--------------------- SYMBOLS --------------------------

	.type		.nv.reservedSmem.offset0,@object
	.size		.nv.reservedSmem.offset0,0x4
